	.headerflags	@"EF_CUDA_TEXMODE_UNIFIED EF_CUDA_64BIT_ADDRESS EF_CUDA_ACCELERATORS EF_CUDA_SM90 EF_CUDA_VIRTUAL_SM(EF_CUDA_SM90)"
	.elftype	@"ET_EXEC"


//--------------------- .nv.info                  --------------------------
	.section	.nv.info,"",@"SHT_CUDA_INFO"
	.align	4


	//----- nvinfo : EIATTR_REGCOUNT
	.align		4
        /*0000*/ 	.byte	0x04, 0x2f
        /*0002*/ 	.short	(.L_1 - .L_0)
	.align		4
.L_0:
        /*0004*/ 	.word	index@(triton_poi_fused_1)
        /*0008*/ 	.word	0x0000001c


	//----- nvinfo : EIATTR_MIN_STACK_SIZE
	.align		4
.L_1:
        /*000c*/ 	.byte	0x04, 0x12
        /*000e*/ 	.short	(.L_3 - .L_2)
	.align		4
.L_2:
        /*0010*/ 	.word	index@(triton_poi_fused_1)
        /*0014*/ 	.word	0x00000000


	//----- nvinfo : EIATTR_FRAME_SIZE
	.align		4
.L_3:
        /*0018*/ 	.byte	0x04, 0x11
        /*001a*/ 	.short	(.L_5 - .L_4)
	.align		4
.L_4:
        /*001c*/ 	.word	index@(triton_poi_fused_1)
        /*0020*/ 	.word	0x00000000


	//----- nvinfo : EIATTR_MIN_STACK_SIZE
	.align		4
.L_5:
        /*0024*/ 	.byte	0x04, 0x12
        /*0026*/ 	.short	(.L_7 - .L_6)
	.align		4
.L_6:
        /*0028*/ 	.word	index@(triton_poi_fused_1)
        /*002c*/ 	.word	0x00000000
.L_7:


//--------------------- .nv.info.triton_poi_fused_1 --------------------------
	.section	.nv.info.triton_poi_fused_1,"",@"SHT_CUDA_INFO"
	.sectionflags	@""
	.align	4


	//----- nvinfo : EIATTR_CUDA_API_VERSION
	.align		4
        /*0000*/ 	.byte	0x04, 0x37
        /*0002*/ 	.short	(.L_9 - .L_8)
.L_8:
        /*0004*/ 	.word	0x0000007c


	//----- nvinfo : EIATTR_KPARAM_INFO
	.align		4
.L_9:
        /*0008*/ 	.byte	0x04, 0x17
        /*000a*/ 	.short	(.L_11 - .L_10)
.L_10:
        /*000c*/ 	.word	0x00000000
        /*0010*/ 	.short	0x0003
        /*0012*/ 	.short	0x0014
        /*0014*/ 	.byte	0x00, 0xf0, 0x11, 0x00


	//----- nvinfo : EIATTR_KPARAM_INFO
	.align		4
.L_11:
        /*0018*/ 	.byte	0x04, 0x17
        /*001a*/ 	.short	(.L_13 - .L_12)
.L_12:
        /*001c*/ 	.word	0x00000000
        /*0020*/ 	.short	0x0002
        /*0022*/ 	.short	0x0010
        /*0024*/ 	.byte	0x00, 0xf0, 0x11, 0x00


	//----- nvinfo : EIATTR_KPARAM_INFO
	.align		4
.L_13:
        /*0028*/ 	.byte	0x04, 0x17
        /*002a*/ 	.short	(.L_15 - .L_14)
.L_14:
        /*002c*/ 	.word	0x00000000
        /*0030*/ 	.short	0x0001
        /*0032*/ 	.short	0x0008
        /*0034*/ 	.byte	0x00, 0xf4, 0x21, 0x00


	//----- nvinfo : EIATTR_KPARAM_INFO
	.align		4
.L_15:
        /*0038*/ 	.byte	0x04, 0x17
        /*003a*/ 	.short	(.L_17 - .L_16)
.L_16:
        /*003c*/ 	.word	0x00000000
        /*0040*/ 	.short	0x0000
        /*0042*/ 	.short	0x0000
        /*0044*/ 	.byte	0x00, 0xf4, 0x21, 0x00


	//----- nvinfo : EIATTR_SPARSE_MMA_MASK
	.align		4
.L_17:
        /*0048*/ 	.byte	0x03, 0x50
        /*004a*/ 	.short	0x0000


	//----- nvinfo : EIATTR_MAXREG_COUNT
	.align		4
        /*004c*/ 	.byte	0x03, 0x1b
        /*004e*/ 	.short	0x00ff


	//----- nvinfo : EIATTR_EXIT_INSTR_OFFSETS
	.align		4
        /*0050*/ 	.byte	0x04, 0x1c
        /*0052*/ 	.short	(.L_19 - .L_18)


	//   ....[0]....
.L_18:
        /*0054*/ 	.word	0x000004b0


	//----- nvinfo : EIATTR_REQNTID
	.align		4
.L_19:
        /*0058*/ 	.byte	0x04, 0x10
        /*005a*/ 	.short	(.L_21 - .L_20)
.L_20:
        /*005c*/ 	.word	0x00000080
        /*0060*/ 	.word	0x00000001
        /*0064*/ 	.word	0x00000001


	//----- nvinfo : EIATTR_CBANK_PARAM_SIZE
	.align		4
.L_21:
        /*0068*/ 	.byte	0x03, 0x19
        /*006a*/ 	.short	0x0018


	//----- nvinfo : EIATTR_PARAM_CBANK
	.align		4
        /*006c*/ 	.byte	0x04, 0x0a
        /*006e*/ 	.short	(.L_23 - .L_22)
	.align		4
.L_22:
        /*0070*/ 	.word	index@(.nv.constant0.triton_poi_fused_1)
        /*0074*/ 	.short	0x0210
        /*0076*/ 	.short	0x0018


	//----- nvinfo : EIATTR_SW_WAR
	.align		4
.L_23:
        /*0078*/ 	.byte	0x04, 0x36
        /*007a*/ 	.short	(.L_25 - .L_24)
.L_24:
        /*007c*/ 	.word	0x00000008
.L_25:


//--------------------- .nv.callgraph             --------------------------
	.section	.nv.callgraph,"",@"SHT_CUDA_CALLGRAPH"
	.align	4
	.sectionentsize	8
	.align		4
        /*0000*/ 	.word	0x00000000
	.align		4
        /*0004*/ 	.word	0xffffffff
	.align		4
        /*0008*/ 	.word	0x00000000
	.align		4
        /*000c*/ 	.word	0xfffffffe
	.align		4
        /*0010*/ 	.word	0x00000000
	.align		4
        /*0014*/ 	.word	0xfffffffd
	.align		4
        /*0018*/ 	.word	0x00000000
	.align		4
        /*001c*/ 	.word	0xfffffffc


//--------------------- .text.triton_poi_fused_1  --------------------------
	.section	.text.triton_poi_fused_1,"ax",@progbits
	.sectionflags	@"SHF_BARRIERS=1"
	.align	128
        .global         triton_poi_fused_1
        .type           triton_poi_fused_1,@function
        .size           triton_poi_fused_1,(.L_x_1 - triton_poi_fused_1)
        .other          triton_poi_fused_1,@"STO_CUDA_ENTRY STV_DEFAULT"
triton_poi_fused_1:
.text.triton_poi_fused_1:
[----:B------:R-:W-:Y:S01]  /*0000*/  LDC R1, c[0x0][0x28] ;  /* 0x00000a00ff017b82 */ /* 0x000fe20000000800 */
[----:B------:R-:W1:Y:S07]  /*0010*/  S2R R13, SR_TID.X ;  /* 0x00000000000d7919 */ /* 0x000e6e0000002100 */
[----:B------:R-:W2:Y:S01]  /*0020*/  LDC.64 R4, c[0x0][0x210] ;  /* 0x00008400ff047b82 */ /* 0x000ea20000000a00 */
[----:B------:R-:W-:Y:S01]  /*0030*/  ULDC.64 UR6, c[0x0][0x208] ;  /* 0x0000820000067ab9 */ /* 0x000fe20000000a00 */
[----:B------:R-:W3:Y:S01]  /*0040*/  S2R R3, SR_CTAID.X ;  /* 0x0000000000037919 */ /* 0x000ee20000002500 */
[----:B------:R-:W4:Y:S01]  /*0050*/  S2R R2, SR_CTAID.Y ;  /* 0x0000000000027919 */ /* 0x000f220000002600 */
[----:B-1----:R-:W-:Y:S01]  /*0060*/  SHF.R.U32.HI R0, RZ, 0x3, R13 ;  /* 0x00000003ff007819 */ /* 0x002fe2000001160d */
[----:B------:R-:W-:-:S02]  /*0070*/  IMAD.SHL.U32 R20, R13, 0x4, RZ ;  /* 0x000000040d147824 */ /* 0x000fc400078e00ff */
[----:B---3--:R-:W-:Y:S01]  /*0080*/  IMAD.SHL.U32 R3, R3, 0x20, RZ ;  /* 0x0000002003037824 */ /* 0x008fe200078e00ff */
[----:B------:R-:W-:Y:S01]  /*0090*/  SGXT.U32 R0, R0, 0x4 ;  /* 0x000000040000781a */ /* 0x000fe20000000000 */
[----:B----4-:R-:W-:-:S03]  /*00a0*/  IMAD.SHL.U32 R21, R2, 0x20, RZ ;  /* 0x0000002002157824 */ /* 0x010fc600078e00ff */
[----:B------:R-:W-:Y:S02]  /*00b0*/  LOP3.LUT R8, R3, 0x1c, R20, 0xf8, !PT ;  /* 0x0000001c03087812 */ /* 0x000fe400078ef814 */
[----:B------:R-:W-:Y:S02]  /*00c0*/  LOP3.LUT R6, R21, R0, RZ, 0xfc, !PT ;  /* 0x0000000015067212 */ /* 0x000fe400078efcff */
[----:B------:R-:W-:-:S03]  /*00d0*/  LOP3.LUT R7, R21, 0x10, R0, 0xfe, !PT ;  /* 0x0000001015077812 */ /* 0x000fc600078efe00 */
[--C-:B------:R-:W-:Y:S02]  /*00e0*/  IMAD R9, R6, 0x1000, R8.reuse ;  /* 0x0000100006097824 */ /* 0x100fe400078e0208 */
[----:B------:R-:W-:Y:S02]  /*00f0*/  IMAD R11, R7, 0x1000, R8 ;  /* 0x00001000070b7824 */ /* 0x000fe400078e0208 */
[----:B--2---:R-:W-:-:S04]  /*0100*/  IMAD.WIDE R6, R9, 0x4, R4 ;  /* 0x0000000409067825 */ /* 0x004fc800078e0204 */
[----:B------:R-:W-:Y:S02]  /*0110*/  IMAD.WIDE R8, R11, 0x4, R4 ;  /* 0x000000040b087825 */ /* 0x000fe400078e0204 */
[----:B------:R-:W2:Y:S04]  /*0120*/  LDG.E.EL.128 R4, desc[UR6][R6.64] ;  /* 0x0000000606047981 */ /* 0x000ea8000c2e1d00 */
[----:B------:R-:W3:Y:S01]  /*0130*/  LDG.E.EL.128 R8, desc[UR6][R8.64] ;  /* 0x0000000608087981 */ /* 0x000ee2000c2e1d00 */
[----:B------:R-:W1:Y:S01]  /*0140*/  S2UR UR5, SR_CgaCtaId ;  /* 0x00000000000579c3 */ /* 0x000e620000008800 */
[C---:B------:R-:W-:Y:S01]  /*0150*/  IMAD.SHL.U32 R12, R13.reuse, 0x80, RZ ;  /* 0x000000800d0c7824 */ /* 0x040fe200078e00ff */
[----:B------:R-:W-:Y:S01]  /*0160*/  UMOV UR4, 0x400 ;  /* 0x0000040000047882 */ /* 0x000fe20000000000 */
[----:B------:R-:W-:Y:S01]  /*0170*/  IMAD.SHL.U32 R13, R13, 0x2, RZ ;  /* 0x000000020d0d7824 */ /* 0x000fe200078e00ff */
[----:B------:R-:W-:-:S02]  /*0180*/  SHF.R.S32.HI R2, RZ, 0x1a, R2 ;  /* 0x0000001aff027819 */ /* 0x000fc40000011402 */
[----:B------:R-:W-:Y:S02]  /*0190*/  LOP3.LUT R15, R12, 0x380, RZ, 0xc0, !PT ;  /* 0x000003800c0f7812 */ /* 0x000fe400078ec0ff */
[----:B------:R-:W-:Y:S02]  /*01a0*/  LOP3.LUT R12, R20, 0x1fc, RZ, 0xc0, !PT ;  /* 0x000001fc140c7812 */ /* 0x000fe400078ec0ff */
[----:B------:R-:W-:Y:S02]  /*01b0*/  LOP3.LUT R18, R13, 0xf0, RZ, 0xc0, !PT ;  /* 0x000000f00d127812 */ /* 0x000fe400078ec0ff */
[C---:B------:R-:W-:Y:S02]  /*01c0*/  LOP3.LUT R13, R15.reuse, R0, RZ, 0xfc, !PT ;  /* 0x000000000f0d7212 */ /* 0x040fe400078efcff */
[----:B------:R-:W-:Y:S02]  /*01d0*/  LOP3.LUT R16, R15, 0x20, RZ, 0xfc, !PT ;  /* 0x000000200f107812 */ /* 0x000fe400078efcff */
[----:B------:R-:W-:-:S02]  /*01e0*/  LOP3.LUT R22, R12, 0x200, RZ, 0xfc, !PT ;  /* 0x000002000c167812 */ /* 0x000fc400078efcff */
[C---:B------:R-:W-:Y:S02]  /*01f0*/  LOP3.LUT R17, R15.reuse, 0x40, RZ, 0xfc, !PT ;  /* 0x000000400f117812 */ /* 0x040fe400078efcff */
[----:B------:R-:W-:Y:S02]  /*0200*/  LOP3.LUT R19, R15, 0x60, RZ, 0xfc, !PT ;  /* 0x000000600f137812 */ /* 0x000fe400078efcff */
[----:B------:R-:W-:Y:S01]  /*0210*/  SHF.R.U32.HI R22, RZ, 0x1, R22 ;  /* 0x00000001ff167819 */ /* 0x000fe20000011616 */
[----:B-1----:R-:W-:Y:S01]  /*0220*/  UPRMT UR4, UR5, 0x654, UR4 ;  /* 0x0000065405047896 */ /* 0x002fe20008000004 */
[----:B------:R-:W-:Y:S02]  /*0230*/  LOP3.LUT R20, R21, 0x1c, R20, 0xf8, !PT ;  /* 0x0000001c15147812 */ /* 0x000fe400078ef814 */
[----:B------:R-:W-:-:S03]  /*0240*/  SGXT R21, R2, 0x1 ;  /* 0x000000010215781a */ /* 0x000fc60000000200 */
[----:B------:R-:W-:Y:S01]  /*0250*/  LEA.HI R14, R15, UR4, RZ, 0x1f ;  /* 0x000000040f0e7c11 */ /* 0x000fe2000f8ff8ff */
[----:B------:R-:W-:Y:S01]  /*0260*/  VIADD R15, R18, UR4 ;  /* 0x00000004120f7c36 */ /* 0x000fe20008000000 */
[----:B------:R-:W-:Y:S02]  /*0270*/  LEA.HI R16, R16, UR4, RZ, 0x1f ;  /* 0x0000000410107c11 */ /* 0x000fe4000f8ff8ff */
[----:B------:R-:W-:Y:S01]  /*0280*/  LEA.HI R18, R17, UR4, RZ, 0x1f ;  /* 0x0000000411127c11 */ /* 0x000fe2000f8ff8ff */
[----:B------:R-:W-:Y:S01]  /*0290*/  IMAD R23, R13, 0x4, R14 ;  /* 0x000000040d177824 */ /* 0x000fe200078e020e */
[----:B------:R-:W-:Y:S01]  /*02a0*/  LEA.HI R14, R19, UR4, RZ, 0x1f ;  /* 0x00000004130e7c11 */ /* 0x000fe2000f8ff8ff */
[----:B------:R-:W-:Y:S01]  /*02b0*/  IMAD R15, R12, 0x4, R15 ;  /* 0x000000040c0f7824 */ /* 0x000fe200078e020f */
[----:B------:R-:W-:Y:S01]  /*02c0*/  LOP3.LUT R17, R22, 0x1f0, RZ, 0xc0, !PT ;  /* 0x000001f016117812 */ /* 0x000fe200078ec0ff */
[----:B------:R-:W-:Y:S01]  /*02d0*/  IMAD R22, R13, 0x4, R16 ;  /* 0x000000040d167824 */ /* 0x000fe200078e0210 */
[----:B------:R-:W-:Y:S01]  /*02e0*/  LEA.HI R21, R21, R20, RZ, 0x9 ;  /* 0x0000001415157211 */ /* 0x000fe200078f48ff */
[----:B------:R-:W-:-:S02]  /*02f0*/  IMAD R25, R13, 0x4, R18 ;  /* 0x000000040d197824 */ /* 0x000fc400078e0212 */
[----:B------:R-:W-:Y:S02]  /*0300*/  IMAD R24, R13, 0x4, R14 ;  /* 0x000000040d187824 */ /* 0x000fe400078e020e */
[----:B------:R-:W-:Y:S02]  /*0310*/  VIADD R17, R17, UR4 ;  /* 0x0000000411117c36 */ /* 0x000fe40008000000 */
[C---:B------:R-:W-:Y:S01]  /*0320*/  IMAD.SHL.U32 R2, R21.reuse, 0x1000, RZ ;  /* 0x0000100015027824 */ /* 0x040fe200078e00ff */
[----:B------:R-:W-:Y:S01]  /*0330*/  LOP3.LUT R21, R21, 0xfffffe00, RZ, 0xc0, !PT ;  /* 0xfffffe0015157812 */ /* 0x000fe200078ec0ff */
[----:B------:R-:W-:-:S03]  /*0340*/  IMAD R17, R12, 0x4, R17 ;  /* 0x000000040c117824 */ /* 0x000fc600078e0211 */
[----:B------:R-:W-:-:S04]  /*0350*/  LOP3.LUT R2, R2, 0xffe00000, RZ, 0xc0, !PT ;  /* 0xffe0000002027812 */ /* 0x000fc800078ec0ff */
[----:B------:R-:W-:Y:S02]  /*0360*/  IADD3 R21, R2, R20, -R21 ;  /* 0x0000001402157210 */ /* 0x000fe40007ffe815 */
[----:B------:R-:W-:Y:S02]  /*0370*/  LOP3.LUT R2, R3, R0, RZ, 0xfc, !PT ;  /* 0x0000000003027212 */ /* 0x000fe400078efcff */
[----:B------:R-:W-:-:S03]  /*0380*/  LOP3.LUT R0, R3, 0x10, R0, 0xfe, !PT ;  /* 0x0000001003007812 */ /* 0x000fc600078efe00 */
[--C-:B------:R-:W-:Y:S02]  /*0390*/  IMAD R3, R2, 0x200, R21.reuse ;  /* 0x0000020002037824 */ /* 0x100fe400078e0215 */
[----:B------:R-:W-:Y:S01]  /*03a0*/  IMAD R21, R0, 0x200, R21 ;  /* 0x0000020000157824 */ /* 0x000fe200078e0215 */
[----:B--2---:R-:W-:Y:S04]  /*03b0*/  STS [R23], R4 ;  /* 0x0000000417007388 */ /* 0x004fe80000000800 */
[----:B------:R1:W-:Y:S04]  /*03c0*/  STS [R22+0x80], R5 ;  /* 0x0000800516007388 */ /* 0x0003e80000000800 */
[----:B------:R-:W-:Y:S04]  /*03d0*/  STS [R25+0x100], R6 ;  /* 0x0001000619007388 */ /* 0x000fe80000000800 */
[----:B------:R-:W-:Y:S01]  /*03e0*/  STS [R24+0x180], R7 ;  /* 0x0001800718007388 */ /* 0x000fe20000000800 */
[----:B-1----:R-:W1:Y:S03]  /*03f0*/  LDC.64 R4, c[0x0][0x218] ;  /* 0x00008600ff047b82 */ /* 0x002e660000000a00 */
[----:B---3--:R-:W-:Y:S04]  /*0400*/  STS [R23+0x40], R8 ;  /* 0x0000400817007388 */ /* 0x008fe80000000800 */
[----:B------:R-:W-:Y:S04]  /*0410*/  STS [R22+0xc0], R9 ;  /* 0x0000c00916007388 */ /* 0x000fe80000000800 */
[----:B------:R-:W-:Y:S04]  /*0420*/  STS [R25+0x140], R10 ;  /* 0x0001400a19007388 */ /* 0x000fe80000000800 */
[----:B------:R-:W-:Y:S01]  /*0430*/  STS [R24+0x1c0], R11 ;  /* 0x0001c00b18007388 */ /* 0x000fe20000000800 */
[----:B------:R-:W-:Y:S01]  /*0440*/  BAR.SYNC.DEFER_BLOCKING 0x0 ;  /* 0x0000000000007b1d */ /* 0x000fe20000010000 */
[----:B-1----:R-:W-:-:S04]  /*0450*/  IMAD.WIDE R2, R3, 0x4, R4 ;  /* 0x0000000403027825 */ /* 0x002fc800078e0204 */
[----:B------:R-:W-:Y:S01]  /*0460*/  IMAD.WIDE R4, R21, 0x4, R4 ;  /* 0x0000000415047825 */ /* 0x000fe200078e0204 */
[----:B------:R-:W1:Y:S04]  /*0470*/  LDS.128 R12, [R15] ;  /* 0x000000000f0c7984 */ /* 0x000e680000000c00 */
[----:B------:R-:W2:Y:S04]  /*0480*/  LDS.128 R16, [R17+0x800] ;  /* 0x0008000011107984 */ /* 0x000ea80000000c00 */
[----:B-1----:R-:W-:Y:S04]  /*0490*/  STG.E.128 desc[UR6][R2.64], R12 ;  /* 0x0000000c02007986 */ /* 0x002fe8000c101d06 */
[----:B--2---:R-:W-:Y:S01]  /*04a0*/  STG.E.128 desc[UR6][R4.64], R16 ;  /* 0x0000001004007986 */ /* 0x004fe2000c101d06 */
[----:B------:R-:W-:Y:S05]  /*04b0*/  EXIT ;  /* 0x000000000000794d */ /* 0x000fea0003800000 */
.L_x_0:
[----:B------:R-:W-:-:S00]  /*04c0*/  BRA `(.L_x_0) ;  /* 0xfffffffc00fc7947 */ /* 0x000fc0000383ffff */
[----:B------:R-:W-:-:S00]  /*04d0*/  NOP ;  /* 0x0000000000007918 */ /* 0x000fc00000000000 */
        /* <DEDUP_REMOVED lines=10> */
.L_x_1:


//--------------------- .nv.shared.triton_poi_fused_1 --------------------------
	.section	.nv.shared.triton_poi_fused_1,"aw",@nobits
	.sectionflags	@""
	.align	16
	.zero		1024


//--------------------- .nv.constant0.triton_poi_fused_1 --------------------------
	.section	.nv.constant0.triton_poi_fused_1,"a",@progbits
	.sectionflags	@""
	.align	4
.nv.constant0.triton_poi_fused_1:
	.zero		552
